	.headerflags	@"EF_CUDA_TEXMODE_UNIFIED EF_CUDA_64BIT_ADDRESS EF_CUDA_ACCELERATORS EF_CUDA_SM90 EF_CUDA_VIRTUAL_SM(EF_CUDA_SM90)"
	.elftype	@"ET_EXEC"


//--------------------- .nv.info                  --------------------------
	.section	.nv.info,"",@"SHT_CUDA_INFO"
	.align	4


	//----- nvinfo : EIATTR_REGCOUNT
	.align		4
        /*0000*/ 	.byte	0x04, 0x2f
        /*0002*/ 	.short	(.L_3 - .L_2)
	.align		4
.L_2:
        /*0004*/ 	.word	index@(triton_poi_fused__native_batch_norm_legit_no_training_mean_98)
        /*0008*/ 	.word	0x00000016


	//----- nvinfo : EIATTR_MIN_STACK_SIZE
	.align		4
.L_3:
        /*000c*/ 	.byte	0x04, 0x12
        /*000e*/ 	.short	(.L_5 - .L_4)
	.align		4
.L_4:
        /*0010*/ 	.word	index@(triton_poi_fused__native_batch_norm_legit_no_training_mean_98)
        /*0014*/ 	.word	0x00000000


	//----- nvinfo : EIATTR_FRAME_SIZE
	.align		4
.L_5:
        /*0018*/ 	.byte	0x04, 0x11
        /*001a*/ 	.short	(.L_7 - .L_6)
	.align		4
.L_6:
        /*001c*/ 	.word	index@(triton_poi_fused__native_batch_norm_legit_no_training_mean_98)
        /*0020*/ 	.word	0x00000000


	//----- nvinfo : EIATTR_MIN_STACK_SIZE
	.align		4
.L_7:
        /*0024*/ 	.byte	0x04, 0x12
        /*0026*/ 	.short	(.L_9 - .L_8)
	.align		4
.L_8:
        /*0028*/ 	.word	index@(triton_poi_fused__native_batch_norm_legit_no_training_mean_98)
        /*002c*/ 	.word	0x00000000
.L_9:


//--------------------- .nv.info.triton_poi_fused__native_batch_norm_legit_no_training_mean_98 --------------------------
	.section	.nv.info.triton_poi_fused__native_batch_norm_legit_no_training_mean_98,"",@"SHT_CUDA_INFO"
	.sectionflags	@""
	.align	4


	//----- nvinfo : EIATTR_CUDA_API_VERSION
	.align		4
        /*0000*/ 	.byte	0x04, 0x37
        /*0002*/ 	.short	(.L_11 - .L_10)
.L_10:
        /*0004*/ 	.word	0x0000007c


	//----- nvinfo : EIATTR_KPARAM_INFO
	.align		4
.L_11:
        /*0008*/ 	.byte	0x04, 0x17
        /*000a*/ 	.short	(.L_13 - .L_12)
.L_12:
        /*000c*/ 	.word	0x00000000
        /*0010*/ 	.short	0x0006
        /*0012*/ 	.short	0x0030
        /*0014*/ 	.byte	0x00, 0xf0, 0x11, 0x00


	//----- nvinfo : EIATTR_KPARAM_INFO
	.align		4
.L_13:
        /*0018*/ 	.byte	0x04, 0x17
        /*001a*/ 	.short	(.L_15 - .L_14)
.L_14:
        /*001c*/ 	.word	0x00000000
        /*0020*/ 	.short	0x0005
        /*0022*/ 	.short	0x0028
        /*0024*/ 	.byte	0x00, 0xf4, 0x21, 0x00


	//----- nvinfo : EIATTR_KPARAM_INFO
	.align		4
.L_15:
        /*0028*/ 	.byte	0x04, 0x17
        /*002a*/ 	.short	(.L_17 - .L_16)
.L_16:
        /*002c*/ 	.word	0x00000000
        /*0030*/ 	.short	0x0004
        /*0032*/ 	.short	0x0020
        /*0034*/ 	.byte	0x00, 0xf4, 0x21, 0x00


	//----- nvinfo : EIATTR_KPARAM_INFO
	.align		4
.L_17:
        /*0038*/ 	.byte	0x04, 0x17
        /*003a*/ 	.short	(.L_19 - .L_18)
.L_18:
        /*003c*/ 	.word	0x00000000
        /*0040*/ 	.short	0x0003
        /*0042*/ 	.short	0x0018
        /*0044*/ 	.byte	0x00, 0xf4, 0x21, 0x00


	//----- nvinfo : EIATTR_KPARAM_INFO
	.align		4
.L_19:
        /*0048*/ 	.byte	0x04, 0x17
        /*004a*/ 	.short	(.L_21 - .L_20)
.L_20:
        /*004c*/ 	.word	0x00000000
        /*0050*/ 	.short	0x0002
        /*0052*/ 	.short	0x0010
        /*0054*/ 	.byte	0x00, 0xf4, 0x21, 0x00


	//----- nvinfo : EIATTR_KPARAM_INFO
	.align		4
.L_21:
        /*0058*/ 	.byte	0x04, 0x17
        /*005a*/ 	.short	(.L_23 - .L_22)
.L_22:
        /*005c*/ 	.word	0x00000000
        /*0060*/ 	.short	0x0001
        /*0062*/ 	.short	0x0008
        /*0064*/ 	.byte	0x00, 0xf4, 0x21, 0x00


	//----- nvinfo : EIATTR_KPARAM_INFO
	.align		4
.L_23:
        /*0068*/ 	.byte	0x04, 0x17
        /*006a*/ 	.short	(.L_25 - .L_24)
.L_24:
        /*006c*/ 	.word	0x00000000
        /*0070*/ 	.short	0x0000
        /*0072*/ 	.short	0x0000
        /*0074*/ 	.byte	0x00, 0xf4, 0x21, 0x00


	//----- nvinfo : EIATTR_SPARSE_MMA_MASK
	.align		4
.L_25:
        /*0078*/ 	.byte	0x03, 0x50
        /*007a*/ 	.short	0x0000


	//----- nvinfo : EIATTR_MAXREG_COUNT
	.align		4
        /*007c*/ 	.byte	0x03, 0x1b
        /*007e*/ 	.short	0x00ff


	//----- nvinfo : EIATTR_EXIT_INSTR_OFFSETS
	.align		4
        /*0080*/ 	.byte	0x04, 0x1c
        /*0082*/ 	.short	(.L_27 - .L_26)


	//   ....[0]....
.L_26:
        /*0084*/ 	.word	0x000003c0


	//----- nvinfo : EIATTR_REQNTID
	.align		4
.L_27:
        /*0088*/ 	.byte	0x04, 0x10
        /*008a*/ 	.short	(.L_29 - .L_28)
.L_28:
        /*008c*/ 	.word	0x00000080
        /*0090*/ 	.word	0x00000001
        /*0094*/ 	.word	0x00000001


	//----- nvinfo : EIATTR_CBANK_PARAM_SIZE
	.align		4
.L_29:
        /*0098*/ 	.byte	0x03, 0x19
        /*009a*/ 	.short	0x0034


	//----- nvinfo : EIATTR_PARAM_CBANK
	.align		4
        /*009c*/ 	.byte	0x04, 0x0a
        /*009e*/ 	.short	(.L_31 - .L_30)
	.align		4
.L_30:
        /*00a0*/ 	.word	index@(.nv.constant0.triton_poi_fused__native_batch_norm_legit_no_training_mean_98)
        /*00a4*/ 	.short	0x0210
        /*00a6*/ 	.short	0x0034


	//----- nvinfo : EIATTR_SW_WAR
	.align		4
.L_31:
        /*00a8*/ 	.byte	0x04, 0x36
        /*00aa*/ 	.short	(.L_33 - .L_32)
.L_32:
        /*00ac*/ 	.word	0x00000008
.L_33:


//--------------------- .nv.callgraph             --------------------------
	.section	.nv.callgraph,"",@"SHT_CUDA_CALLGRAPH"
	.align	4
	.sectionentsize	8
	.align		4
        /*0000*/ 	.word	0x00000000
	.align		4
        /*0004*/ 	.word	0xffffffff
	.align		4
        /*0008*/ 	.word	0x00000000
	.align		4
        /*000c*/ 	.word	0xfffffffe
	.align		4
        /*0010*/ 	.word	0x00000000
	.align		4
        /*0014*/ 	.word	0xfffffffd
	.align		4
        /*0018*/ 	.word	0x00000000
	.align		4
        /*001c*/ 	.word	0xfffffffc


//--------------------- .nv.constant4             --------------------------
	.section	.nv.constant4,"a",@progbits
	.align	8
	.align		8
.nv.constant4:
        /*0000*/ 	.dword	_$_str
	.align		8
        /*0008*/ 	.dword	_$_str_$_2


//--------------------- .text.triton_poi_fused__native_batch_norm_legit_no_training_mean_98 --------------------------
	.section	.text.triton_poi_fused__native_batch_norm_legit_no_training_mean_98,"ax",@progbits
	.align	128
        .global         triton_poi_fused__native_batch_norm_legit_no_training_mean_98
        .type           triton_poi_fused__native_batch_norm_legit_no_training_mean_98,@function
        .size           triton_poi_fused__native_batch_norm_legit_no_training_mean_98,(.L_x_1 - triton_poi_fused__native_batch_norm_legit_no_training_mean_98)
        .other          triton_poi_fused__native_batch_norm_legit_no_training_mean_98,@"STO_CUDA_ENTRY STV_DEFAULT"
triton_poi_fused__native_batch_norm_legit_no_training_mean_98:
.text.triton_poi_fused__native_batch_norm_legit_no_training_mean_98:
[----:B------:R-:W-:Y:S01]  /*0000*/  LDC R1, c[0x0][0x28] ;  /* 0x00000a00ff017b82 */ /* 0x000fe20000000800 */
[----:B------:R-:W1:Y:S07]  /*0010*/  S2R R0, SR_TID.X ;  /* 0x0000000000007919 */ /* 0x000e6e0000002100 */
[----:B------:R-:W2:Y:S01]  /*0020*/  LDC.64 R8, c[0x0][0x220] ;  /* 0x00008800ff087b82 */ /* 0x000ea20000000a00 */
[----:B------:R-:W-:Y:S01]  /*0030*/  ULDC.64 UR4, c[0x0][0x208] ;  /* 0x0000820000047ab9 */ /* 0x000fe20000000a00 */
[----:B------:R-:W3:Y:S06]  /*0040*/  S2R R3, SR_CTAID.X ;  /* 0x0000000000037919 */ /* 0x000eec0000002500 */
[----:B------:R-:W4:Y:S08]  /*0050*/  LDC.64 R6, c[0x0][0x218] ;  /* 0x00008600ff067b82 */ /* 0x000f300000000a00 */
[----:B------:R-:W5:Y:S08]  /*0060*/  LDC.64 R4, c[0x0][0x210] ;  /* 0x00008400ff047b82 */ /* 0x000f700000000a00 */
[----:B------:R-:W5:Y:S01]  /*0070*/  LDC.64 R10, c[0x0][0x228] ;  /* 0x00008a00ff0a7b82 */ /* 0x000f620000000a00 */
[----:B-1----:R-:W-:-:S07]  /*0080*/  LOP3.LUT R0, R0, 0x7f, RZ, 0xc0, !PT ;  /* 0x0000007f00007812 */ /* 0x002fce00078ec0ff */
[----:B------:R-:W1:Y:S01]  /*0090*/  LDC.64 R12, c[0x0][0x230] ;  /* 0x00008c00ff0c7b82 */ /* 0x000e620000000a00 */
[----:B---3--:R-:W-:Y:S02]  /*00a0*/  SHF.R.S32.HI R2, RZ, 0x18, R3 ;  /* 0x00000018ff027819 */ /* 0x008fe40000011403 */
[----:B------:R-:W-:Y:S02]  /*00b0*/  LEA R0, R3, R0, 0x7 ;  /* 0x0000000003007211 */ /* 0x000fe400078e38ff */
[----:B------:R-:W-:-:S04]  /*00c0*/  SGXT R3, R2, 0x1 ;  /* 0x000000010203781a */ /* 0x000fc80000000200 */
[----:B------:R-:W-:-:S04]  /*00d0*/  LEA.HI R3, R3, R0, RZ, 0xa ;  /* 0x0000000003037211 */ /* 0x000fc800078f50ff */
[----:B------:R-:W-:-:S04]  /*00e0*/  LOP3.LUT R3, R3, 0xfffffc00, RZ, 0xc0, !PT ;  /* 0xfffffc0003037812 */ /* 0x000fc800078ec0ff */
[----:B------:R-:W-:-:S05]  /*00f0*/  IADD3 R3, R0, -R3, RZ ;  /* 0x8000000300037210 */ /* 0x000fca0007ffe0ff */
[----:B--2---:R-:W-:-:S05]  /*0100*/  IMAD.WIDE R8, R3, 0x4, R8 ;  /* 0x0000000403087825 */ /* 0x004fca00078e0208 */
[----:B------:R2:W3:Y:S01]  /*0110*/  LDG.E.EL R14, desc[UR4][R8.64] ;  /* 0x00000004080e7981 */ /* 0x0004e2000c2e1900 */
[----:B------:R-:W-:Y:S01]  /*0120*/  SHF.L.U32 R15, R0, 0x2, RZ ;  /* 0x00000002000f7819 */ /* 0x000fe200000006ff */
[----:B----4-:R-:W-:-:S04]  /*0130*/  IMAD.WIDE R6, R3, 0x4, R6 ;  /* 0x0000000403067825 */ /* 0x010fc800078e0206 */
[----:B-----5:R-:W-:Y:S01]  /*0140*/  IMAD.WIDE R4, R15, 0x4, R4 ;  /* 0x000000040f047825 */ /* 0x020fe200078e0204 */
[----:B------:R4:W5:Y:S03]  /*0150*/  LDG.E.EL R2, desc[UR4][R6.64] ;  /* 0x0000000406027981 */ /* 0x000966000c2e1900 */
[C---:B0-2---:R-:W-:Y:S01]  /*0160*/  IMAD.WIDE R8, R3.reuse, 0x4, R10 ;  /* 0x0000000403087825 */ /* 0x045fe200078e020a */
[----:B------:R-:W5:Y:S04]  /*0170*/  LDG.E.EL R15, desc[UR4][R4.64] ;  /* 0x00000004040f7981 */ /* 0x000f68000c2e1900 */
[----:B------:R-:W2:Y:S01]  /*0180*/  LDG.E.EL R17, desc[UR4][R4.64+0x4] ;  /* 0x0000040404117981 */ /* 0x000ea2000c2e1900 */
[----:B-1----:R-:W-:-:S03]  /*0190*/  IMAD.WIDE R10, R3, 0x4, R12 ;  /* 0x00000004030a7825 */ /* 0x002fc600078e020c */
[----:B------:R-:W2:Y:S04]  /*01a0*/  LDG.E.EL R13, desc[UR4][R4.64+0x8] ;  /* 0x00000804040d7981 */ /* 0x000ea8000c2e1900 */
[----:B------:R0:W2:Y:S04]  /*01b0*/  LDG.E.EL R19, desc[UR4][R4.64+0xc] ;  /* 0x00000c0404137981 */ /* 0x0000a8000c2e1900 */
[----:B------:R-:W2:Y:S04]  /*01c0*/  LDG.E.EL R3, desc[UR4][R8.64] ;  /* 0x0000000408037981 */ /* 0x000ea8000c2e1900 */
[----:B------:R-:W2:Y:S01]  /*01d0*/  LDG.E.EL R10, desc[UR4][R10.64] ;  /* 0x000000040a0a7981 */ /* 0x000ea2000c2e1900 */
[----:B----4-:R-:W-:Y:S01]  /*01e0*/  HFMA2.MMA R6, -RZ, RZ, 1.625, 0 ;  /* 0x3e800000ff067435 */ /* 0x010fe200000001ff */
[----:B---3--:R-:W-:-:S04]  /*01f0*/  FADD R14, R14, 9.9999997473787516356e-06 ;  /* 0x3727c5ac0e0e7421 */ /* 0x008fc80000000000 */
[----:B------:R-:W1:Y:S01]  /*0200*/  MUFU.SQRT R12, R14 ;  /* 0x0000000e000c7308 */ /* 0x000e620000002000 */
[----:B-----5:R-:W-:Y:S01]  /*0210*/  FADD R15, R15, -R2 ;  /* 0x800000020f0f7221 */ /* 0x020fe20000000000 */
[----:B--2---:R-:W-:Y:S01]  /*0220*/  FADD R17, -R2, R17 ;  /* 0x0000001102117221 */ /* 0x004fe20000000100 */
[----:B-1----:R-:W-:Y:S01]  /*0230*/  FSETP.GT.AND P0, PT, R12, 8.50705917302346158658e+37, PT ;  /* 0x7e8000000c00780b */ /* 0x002fe20003f04000 */
[----:B------:R-:W-:Y:S01]  /*0240*/  FADD R13, -R2, R13 ;  /* 0x0000000d020d7221 */ /* 0x000fe20000000100 */
[----:B------:R-:W-:Y:S02]  /*0250*/  FSETP.GEU.AND P1, PT, R12, 1.175494350822287508e-38, PT ;  /* 0x008000000c00780b */ /* 0x000fe40003f2e000 */
[----:B0-----:R-:W-:Y:S01]  /*0260*/  FSEL R5, R6, 1, P0 ;  /* 0x3f80000006057808 */ /* 0x001fe20000000000 */
[----:B------:R-:W-:-:S08]  /*0270*/  FADD R19, -R2, R19 ;  /* 0x0000001302137221 */ /* 0x000fd00000000100 */
[----:B------:R-:W-:Y:S02]  /*0280*/  @P0 FMUL R12, R12, 0.25 ;  /* 0x3e8000000c0c0820 */ /* 0x000fe40000400000 */
[----:B------:R-:W-:Y:S02]  /*0290*/  @!P1 FMUL R5, R5, 16777216 ;  /* 0x4b80000005059820 */ /* 0x000fe40000400000 */
[----:B------:R-:W-:-:S06]  /*02a0*/  @!P1 FMUL R12, R12, 16777216 ;  /* 0x4b8000000c0c9820 */ /* 0x000fcc0000400000 */
[----:B------:R-:W0:Y:S02]  /*02b0*/  MUFU.RCP R12, R12 ;  /* 0x0000000c000c7308 */ /* 0x000e240000001000 */
[----:B0-----:R-:W-:Y:S02]  /*02c0*/  FMUL R6, R12, R5 ;  /* 0x000000050c067220 */ /* 0x001fe40000400000 */
[----:B------:R-:W0:Y:S02]  /*02d0*/  LDC.64 R4, c[0x0][0x238] ;  /* 0x00008e00ff047b82 */ /* 0x000e240000000a00 */
[----:B------:R-:W-:Y:S01]  /*02e0*/  FMUL R15, R15, R6 ;  /* 0x000000060f0f7220 */ /* 0x000fe20000400000 */
[C---:B------:R-:W-:Y:S01]  /*02f0*/  FMUL R17, R6.reuse, R17 ;  /* 0x0000001106117220 */ /* 0x040fe20000400000 */
[C---:B------:R-:W-:Y:S01]  /*0300*/  FMUL R13, R6.reuse, R13 ;  /* 0x0000000d060d7220 */ /* 0x040fe20000400000 */
[----:B------:R-:W-:Y:S01]  /*0310*/  FMUL R19, R6, R19 ;  /* 0x0000001306137220 */ /* 0x000fe20000400000 */
[C-C-:B------:R-:W-:Y:S01]  /*0320*/  FFMA R15, R3.reuse, R15, R10.reuse ;  /* 0x0000000f030f7223 */ /* 0x140fe2000000000a */
[C-C-:B------:R-:W-:Y:S01]  /*0330*/  FFMA R2, R3.reuse, R17, R10.reuse ;  /* 0x0000001103027223 */ /* 0x140fe2000000000a */
[C-C-:B------:R-:W-:Y:S01]  /*0340*/  FFMA R13, R3.reuse, R13, R10.reuse ;  /* 0x0000000d030d7223 */ /* 0x140fe2000000000a */
[----:B------:R-:W-:-:S02]  /*0350*/  FFMA R19, R3, R19, R10 ;  /* 0x0000001303137223 */ /* 0x000fc4000000000a */
[----:B------:R-:W-:-:S04]  /*0360*/  FADD R2, R15, R2 ;  /* 0x000000020f027221 */ /* 0x000fc80000000000 */
[----:B------:R-:W-:-:S04]  /*0370*/  FADD R2, R2, R13 ;  /* 0x0000000d02027221 */ /* 0x000fc80000000000 */
[----:B------:R-:W-:-:S04]  /*0380*/  FADD R2, R2, R19 ;  /* 0x0000001302027221 */ /* 0x000fc80000000000 */
[----:B------:R-:W-:Y:S01]  /*0390*/  FMUL R3, R2, 0.25 ;  /* 0x3e80000002037820 */ /* 0x000fe20000400000 */
[----:B0-----:R-:W-:-:S05]  /*03a0*/  IMAD.WIDE R4, R0, 0x4, R4 ;  /* 0x0000000400047825 */ /* 0x001fca00078e0204 */
[----:B------:R-:W-:Y:S01]  /*03b0*/  STG.E desc[UR4][R4.64], R3 ;  /* 0x0000000304007986 */ /* 0x000fe2000c101904 */
[----:B------:R-:W-:Y:S05]  /*03c0*/  EXIT ;  /* 0x000000000000794d */ /* 0x000fea0003800000 */
.L_x_0:
[----:B------:R-:W-:-:S00]  /*03d0*/  BRA `(.L_x_0) ;  /* 0xfffffffc00fc7947 */ /* 0x000fc0000383ffff */
[----:B------:R-:W-:-:S00]  /*03e0*/  NOP ;  /* 0x0000000000007918 */ /* 0x000fc00000000000 */
        /* <DEDUP_REMOVED lines=9> */
.L_x_1:


//--------------------- .nv.global.init           --------------------------
	.section	.nv.global.init,"aw",@progbits
.nv.global.init:
	.type		_$_str,@object
	.size		_$_str,(_$_str_$_2 - _$_str)
_$_str:
        /*0000*/ 	.byte	0x5f, 0x5f, 0x43, 0x55, 0x44, 0x41, 0x5f, 0x46, 0x54, 0x5a, 0x00
	.type		_$_str_$_2,@object
	.size		_$_str_$_2,(.L_1 - _$_str_$_2)
_$_str_$_2:
        /*000b*/ 	.byte	0x5f, 0x5f, 0x43, 0x55, 0x44, 0x41, 0x5f, 0x50, 0x52, 0x45, 0x43, 0x5f, 0x53, 0x51, 0x52, 0x54
        /*001b*/ 	.byte	0x00
.L_1:


//--------------------- .nv.constant0.triton_poi_fused__native_batch_norm_legit_no_training_mean_98 --------------------------
	.section	.nv.constant0.triton_poi_fused__native_batch_norm_legit_no_training_mean_98,"a",@progbits
	.sectionflags	@""
	.align	4
.nv.constant0.triton_poi_fused__native_batch_norm_legit_no_training_mean_98:
	.zero		580
